//
// Generated by NVIDIA NVVM Compiler
//
// Compiler Build ID: CL-36424714
// Cuda compilation tools, release 13.0, V13.0.88
// Based on NVVM 20.0.0
//

.version 9.0
.target sm_100
.address_size 64

	// .globl	_Z19aesEncryptionKernelPhS_i

.visible .entry _Z19aesEncryptionKernelPhS_i(
	.param .u64 .ptr .align 1 _Z19aesEncryptionKernelPhS_i_param_0,
	.param .u64 .ptr .align 1 _Z19aesEncryptionKernelPhS_i_param_1,
	.param .u32 _Z19aesEncryptionKernelPhS_i_param_2
)
{
	.reg .pred 	%p<2>;
	.reg .b16 	%rs<4>;
	.reg .b32 	%r<11>;
	.reg .b64 	%rd<9>;

	ld.param.u64 	%rd1, [_Z19aesEncryptionKernelPhS_i_param_0];
	ld.param.u64 	%rd2, [_Z19aesEncryptionKernelPhS_i_param_1];
	ld.param.u32 	%r2, [_Z19aesEncryptionKernelPhS_i_param_2];
	mov.u32 	%r3, %ctaid.x;
	mov.u32 	%r4, %ntid.x;
	mov.u32 	%r5, %tid.x;
	mad.lo.s32 	%r1, %r3, %r4, %r5;
	setp.ge.s32 	%p1, %r1, %r2;
	@%p1 bra 	$L__BB0_2;
	cvta.to.global.u64 	%rd3, %rd1;
	cvta.to.global.u64 	%rd4, %rd2;
	cvt.s64.s32 	%rd5, %r1;
	add.s64 	%rd6, %rd3, %rd5;
	ld.global.u8 	%rs1, [%rd6];
	shr.s32 	%r6, %r1, 31;
	shr.u32 	%r7, %r6, 28;
	add.s32 	%r8, %r1, %r7;
	and.b32  	%r9, %r8, -16;
	sub.s32 	%r10, %r1, %r9;
	cvt.s64.s32 	%rd7, %r10;
	add.s64 	%rd8, %rd4, %rd7;
	ld.global.u8 	%rs2, [%rd8];
	xor.b16  	%rs3, %rs2, %rs1;
	st.global.u8 	[%rd6], %rs3;
$L__BB0_2:
	ret;

}


// ===== COMPILED SASS (sm_100) =====

	.target	sm_100

	.elftype	@"ET_EXEC"


//--------------------- .note.nv.tkinfo           --------------------------
	.section	.note.nv.tkinfo,"",@"SHT_NOTE"
	.sectionflags	@"SHF_NOTE_NV_TKINFO"
	.tkinfo
        /*0018*/ 	.word	0x00000002
        /*0030*/ 	.string	""
        /*0030*/ 	.string	"ptxas"
        /*0030*/ 	.string	"Cuda compilation tools, release 13.0, V13.0.88"
        /*0030*/ 	.string	"Build cuda_13.0.r13.0/compiler.36424714_0"
        /*0030*/ 	.string	"-arch sm_100 -m 64 "



//--------------------- .note.nv.cuinfo           --------------------------
	.section	.note.nv.cuinfo,"",@"SHT_NOTE"
	.sectionflags	@"SHF_NOTE_NV_CUINFO"
        /*0018*/ 	.short	0x0002
        /*001a*/ 	.short	0x0064
        /*001c*/ 	.short	0x0082
	.zero		2


//--------------------- .nv.info                  --------------------------
	.section	.nv.info,"",@"SHT_CUDA_INFO"
	.align	4


	//----- nvinfo : EIATTR_REGCOUNT
	.align		4
        /*0000*/ 	.byte	0x04, 0x2f
        /*0002*/ 	.short	(.L_1 - .L_0)
	.align		4
.L_0:
        /*0004*/ 	.word	index@(_Z19aesEncryptionKernelPhS_i)
        /*0008*/ 	.word	0x0000000a


	//----- nvinfo : EIATTR_FRAME_SIZE
	.align		4
.L_1:
        /*000c*/ 	.byte	0x04, 0x11
        /*000e*/ 	.short	(.L_3 - .L_2)
	.align		4
.L_2:
        /*0010*/ 	.word	index@(_Z19aesEncryptionKernelPhS_i)
        /*0014*/ 	.word	0x00000000


	//----- nvinfo : EIATTR_MIN_STACK_SIZE
	.align		4
.L_3:
        /*0018*/ 	.byte	0x04, 0x12
        /*001a*/ 	.short	(.L_5 - .L_4)
	.align		4
.L_4:
        /*001c*/ 	.word	index@(_Z19aesEncryptionKernelPhS_i)
        /*0020*/ 	.word	0x00000000
.L_5:


//--------------------- .nv.compat                --------------------------
	.section	.nv.compat,"",@"SHT_CUDA_COMPAT_INFO"
	.align	4
        /*0000*/ 	.byte	0x02, 0x09, 0x00, 0x00, 0x02, 0x02, 0x01, 0x00, 0x02, 0x05, 0x05, 0x00, 0x03, 0x07, 0x01, 0x01
        /*0010*/ 	.byte	0x02, 0x03, 0x00, 0x00, 0x02, 0x06, 0x01, 0x00, 0x04, 0x0b, 0x08, 0x00, 0x09, 0x00, 0x00, 0x00
        /*0020*/ 	.byte	0x00, 0x00, 0x00, 0x00


//--------------------- .nv.info._Z19aesEncryptionKernelPhS_i --------------------------
	.section	.nv.info._Z19aesEncryptionKernelPhS_i,"",@"SHT_CUDA_INFO"
	.sectionflags	@""
	.align	4


	//----- nvinfo : EIATTR_CUDA_API_VERSION
	.align		4
        /*0000*/ 	.byte	0x04, 0x37
        /*0002*/ 	.short	(.L_7 - .L_6)
.L_6:
        /*0004*/ 	.word	0x00000082


	//----- nvinfo : EIATTR_KPARAM_INFO
	.align		4
.L_7:
        /*0008*/ 	.byte	0x04, 0x17
        /*000a*/ 	.short	(.L_9 - .L_8)
.L_8:
        /*000c*/ 	.word	0x00000000
        /*0010*/ 	.short	0x0002
        /*0012*/ 	.short	0x0010
        /*0014*/ 	.byte	0x00, 0xf0, 0x11, 0x00


	//----- nvinfo : EIATTR_KPARAM_INFO
	.align		4
.L_9:
        /*0018*/ 	.byte	0x04, 0x17
        /*001a*/ 	.short	(.L_11 - .L_10)
.L_10:
        /*001c*/ 	.word	0x00000000
        /*0020*/ 	.short	0x0001
        /*0022*/ 	.short	0x0008
        /*0024*/ 	.byte	0x00, 0xf5, 0x21, 0x00


	//----- nvinfo : EIATTR_KPARAM_INFO
	.align		4
.L_11:
        /*0028*/ 	.byte	0x04, 0x17
        /*002a*/ 	.short	(.L_13 - .L_12)
.L_12:
        /*002c*/ 	.word	0x00000000
        /*0030*/ 	.short	0x0000
        /*0032*/ 	.short	0x0000
        /*0034*/ 	.byte	0x00, 0xf5, 0x21, 0x00


	//----- nvinfo : EIATTR_SPARSE_MMA_MASK
	.align		4
.L_13:
        /*0038*/ 	.byte	0x03, 0x50
        /*003a*/ 	.short	0x0000


	//----- nvinfo : EIATTR_MAXREG_COUNT
	.align		4
        /*003c*/ 	.byte	0x03, 0x1b
        /*003e*/ 	.short	0x00ff


	//----- nvinfo : EIATTR_MERCURY_ISA_VERSION
	.align		4
        /*0040*/ 	.byte	0x03, 0x5f
        /*0042*/ 	.short	0x0101


	//----- nvinfo : EIATTR_VRC_CTA_INIT_COUNT
	.align		4
        /*0044*/ 	.byte	0x02, 0x4a
	.zero		1
	.zero		1


	//----- nvinfo : EIATTR_EXIT_INSTR_OFFSETS
	.align		4
        /*0048*/ 	.byte	0x04, 0x1c
        /*004a*/ 	.short	(.L_15 - .L_14)


	//   ....[0]....
.L_14:
        /*004c*/ 	.word	0x00000070


	//   ....[1]....
        /*0050*/ 	.word	0x00000160


	//----- nvinfo : EIATTR_CBANK_PARAM_SIZE
	.align		4
.L_15:
        /*0054*/ 	.byte	0x03, 0x19
        /*0056*/ 	.short	0x0014


	//----- nvinfo : EIATTR_PARAM_CBANK
	.align		4
        /*0058*/ 	.byte	0x04, 0x0a
        /*005a*/ 	.short	(.L_17 - .L_16)
	.align		4
.L_16:
        /*005c*/ 	.word	index@(.nv.constant0._Z19aesEncryptionKernelPhS_i)
        /*0060*/ 	.short	0x0380
        /*0062*/ 	.short	0x0014


	//----- nvinfo : EIATTR_SW_WAR
	.align		4
.L_17:
        /*0064*/ 	.byte	0x04, 0x36
        /*0066*/ 	.short	(.L_19 - .L_18)
.L_18:
        /*0068*/ 	.word	0x00000008
.L_19:


//--------------------- .nv.callgraph             --------------------------
	.section	.nv.callgraph,"",@"SHT_CUDA_CALLGRAPH"
	.align	4
	.sectionentsize	8
	.align		4
        /*0000*/ 	.word	0x00000000
	.align		4
        /*0004*/ 	.word	0xffffffff
	.align		4
        /*0008*/ 	.word	0x00000000
	.align		4
        /*000c*/ 	.word	0xfffffffe
	.align		4
        /*0010*/ 	.word	0x00000000
	.align		4
        /*0014*/ 	.word	0xfffffffd
	.align		4
        /*0018*/ 	.word	0x00000000
	.align		4
        /*001c*/ 	.word	0xfffffffc


//--------------------- .text._Z19aesEncryptionKernelPhS_i --------------------------
	.section	.text._Z19aesEncryptionKernelPhS_i,"ax",@progbits
	.align	128
        .global         _Z19aesEncryptionKernelPhS_i
        .type           _Z19aesEncryptionKernelPhS_i,@function
        .size           _Z19aesEncryptionKernelPhS_i,(.L_x_1 - _Z19aesEncryptionKernelPhS_i)
        .other          _Z19aesEncryptionKernelPhS_i,@"STO_CUDA_ENTRY STV_DEFAULT"
_Z19aesEncryptionKernelPhS_i:
.text._Z19aesEncryptionKernelPhS_i:
[----:B------:R-:W-:Y:S01]  /*0000*/  LDC R1, c[0x0][0x37c] ;  /* 0x0000df00ff017b82 */ /* 0x000fe20000000800 */
[----:B------:R-:W0:Y:S07]  /*0010*/  S2R R3, SR_TID.X ;  /* 0x0000000000037919 */ /* 0x000e2e0000002100 */
[----:B------:R-:W0:Y:S01]  /*0020*/  S2UR UR4, SR_CTAID.X ;  /* 0x00000000000479c3 */ /* 0x000e220000002500 */
[----:B------:R-:W1:Y:S07]  /*0030*/  LDCU UR5, c[0x0][0x390] ;  /* 0x00007200ff0577ac */ /* 0x000e6e0008000800 */
[----:B------:R-:W0:Y:S02]  /*0040*/  LDC R0, c[0x0][0x360] ;  /* 0x0000d800ff007b82 */ /* 0x000e240000000800 */
[----:B0-----:R-:W-:-:S05]  /*0050*/  IMAD R0, R0, UR4, R3 ;  /* 0x0000000400007c24 */ /* 0x001fca000f8e0203 */
[----:B-1----:R-:W-:-:S13]  /*0060*/  ISETP.GE.AND P0, PT, R0, UR5, PT ;  /* 0x0000000500007c0c */ /* 0x002fda000bf06270 */
[----:B------:R-:W-:Y:S05]  /*0070*/  @P0 EXIT ;  /* 0x000000000000094d */ /* 0x000fea0003800000 */
[----:B------:R-:W0:Y:S01]  /*0080*/  LDCU.128 UR8, c[0x0][0x380] ;  /* 0x00007000ff0877ac */ /* 0x000e220008000c00 */
[----:B------:R-:W-:Y:S01]  /*0090*/  SHF.R.S32.HI R3, RZ, 0x1f, R0 ;  /* 0x0000001fff037819 */ /* 0x000fe20000011400 */
[----:B------:R-:W1:Y:S03]  /*00a0*/  LDCU.64 UR4, c[0x0][0x358] ;  /* 0x00006b00ff0477ac */ /* 0x000e660008000a00 */
[----:B------:R-:W-:-:S04]  /*00b0*/  LEA.HI R3, R3, R0, RZ, 0x4 ;  /* 0x0000000003037211 */ /* 0x000fc800078f20ff */
[----:B------:R-:W-:-:S05]  /*00c0*/  LOP3.LUT R3, R3, 0xfffffff0, RZ, 0xc0, !PT ;  /* 0xfffffff003037812 */ /* 0x000fca00078ec0ff */
[C---:B------:R-:W-:Y:S01]  /*00d0*/  IMAD.IADD R5, R0.reuse, 0x1, -R3 ;  /* 0x0000000100057824 */ /* 0x040fe200078e0a03 */
[----:B0-----:R-:W-:-:S04]  /*00e0*/  IADD3 R2, P0, PT, R0, UR8, RZ ;  /* 0x0000000800027c10 */ /* 0x001fc8000ff1e0ff */
[C---:B------:R-:W-:Y:S02]  /*00f0*/  IADD3 R4, P1, PT, R5.reuse, UR10, RZ ;  /* 0x0000000a05047c10 */ /* 0x040fe4000ff3e0ff */
[----:B------:R-:W-:Y:S02]  /*0100*/  LEA.HI.X.SX32 R3, R0, UR9, 0x1, P0 ;  /* 0x0000000900037c11 */ /* 0x000fe400080f0eff */
[----:B------:R-:W-:-:S03]  /*0110*/  LEA.HI.X.SX32 R5, R5, UR11, 0x1, P1 ;  /* 0x0000000b05057c11 */ /* 0x000fc600088f0eff */
[----:B-1----:R-:W2:Y:S04]  /*0120*/  LDG.E.U8 R0, desc[UR4][R2.64] ;  /* 0x0000000402007981 */ /* 0x002ea8000c1e1100 */
[----:B------:R-:W2:Y:S02]  /*0130*/  LDG.E.U8 R5, desc[UR4][R4.64] ;  /* 0x0000000404057981 */ /* 0x000ea4000c1e1100 */
[----:B--2---:R-:W-:-:S05]  /*0140*/  LOP3.LUT R7, R5, R0, RZ, 0x3c, !PT ;  /* 0x0000000005077212 */ /* 0x004fca00078e3cff */
[----:B------:R-:W-:Y:S01]  /*0150*/  STG.E.U8 desc[UR4][R2.64], R7 ;  /* 0x0000000702007986 */ /* 0x000fe2000c101104 */
[----:B------:R-:W-:Y:S05]  /*0160*/  EXIT ;  /* 0x000000000000794d */ /* 0x000fea0003800000 */
.L_x_0:
[----:B------:R-:W-:-:S00]  /*0170*/  BRA `(.L_x_0) ;  /* 0xfffffffc00fc7947 */ /* 0x000fc0000383ffff */
[----:B------:R-:W-:-:S00]  /*0180*/  NOP ;  /* 0x0000000000007918 */ /* 0x000fc00000000000 */
[----:B------:R-:W-:-:S00]  /*0190*/  NOP ;  /* 0x0000000000007918 */ /* 0x000fc00000000000 */
[----:B------:R-:W-:-:S00]  /*01a0*/  NOP ;  /* 0x0000000000007918 */ /* 0x000fc00000000000 */
[----:B------:R-:W-:-:S00]  /*01b0*/  NOP ;  /* 0x0000000000007918 */ /* 0x000fc00000000000 */
[----:B------:R-:W-:-:S00]  /*01c0*/  NOP ;  /* 0x0000000000007918 */ /* 0x000fc00000000000 */
[----:B------:R-:W-:-:S00]  /*01d0*/  NOP ;  /* 0x0000000000007918 */ /* 0x000fc00000000000 */
[----:B------:R-:W-:-:S00]  /*01e0*/  NOP ;  /* 0x0000000000007918 */ /* 0x000fc00000000000 */
[----:B------:R-:W-:-:S00]  /*01f0*/  NOP ;  /* 0x0000000000007918 */ /* 0x000fc00000000000 */
.L_x_1:


//--------------------- .nv.shared.reserved.0     --------------------------
	.section	.nv.shared.reserved.0,"aw",@nobits
	.weak		__nv_reservedSMEM_offset_0_alias
	.size		__nv_reservedSMEM_offset_0_alias, 0, 64
	.other		__nv_reservedSMEM_offset_0_alias,@"STO_CUDA_RESERVED_SHARED STV_DEFAULT"
__nv_reservedSMEM_offset_0_alias:
	.zero		0
	.zero		64


//--------------------- .nv.constant0._Z19aesEncryptionKernelPhS_i --------------------------
	.section	.nv.constant0._Z19aesEncryptionKernelPhS_i,"a",@progbits
	.sectionflags	@""
	.align	4
.nv.constant0._Z19aesEncryptionKernelPhS_i:
	.zero		916


//--------------------- SYMBOLS --------------------------

	.type		.nv.reservedSmem.offset0,@object
	.size		.nv.reservedSmem.offset0,0x4
